//
// Generated by NVIDIA NVVM Compiler
//
// Compiler Build ID: CL-36424714
// Cuda compilation tools, release 13.0, V13.0.88
// Based on NVVM 20.0.0
//

.version 9.0
.target sm_100
.address_size 64

	// .globl	_Z11vec_gpu_addPKfS0_Pfi

.visible .entry _Z11vec_gpu_addPKfS0_Pfi(
	.param .u64 .ptr .align 1 _Z11vec_gpu_addPKfS0_Pfi_param_0,
	.param .u64 .ptr .align 1 _Z11vec_gpu_addPKfS0_Pfi_param_1,
	.param .u64 .ptr .align 1 _Z11vec_gpu_addPKfS0_Pfi_param_2,
	.param .u32 _Z11vec_gpu_addPKfS0_Pfi_param_3
)
{
	.reg .pred 	%p<2>;
	.reg .b32 	%r<6>;
	.reg .b32 	%f<4>;
	.reg .b64 	%rd<11>;

	ld.param.u64 	%rd1, [_Z11vec_gpu_addPKfS0_Pfi_param_0];
	ld.param.u64 	%rd2, [_Z11vec_gpu_addPKfS0_Pfi_param_1];
	ld.param.u64 	%rd3, [_Z11vec_gpu_addPKfS0_Pfi_param_2];
	ld.param.u32 	%r2, [_Z11vec_gpu_addPKfS0_Pfi_param_3];
	mov.u32 	%r3, %tid.x;
	mov.u32 	%r4, %ntid.x;
	mov.u32 	%r5, %ctaid.x;
	mad.lo.s32 	%r1, %r4, %r5, %r3;
	setp.ge.s32 	%p1, %r1, %r2;
	@%p1 bra 	$L__BB0_2;
	cvta.to.global.u64 	%rd4, %rd1;
	cvta.to.global.u64 	%rd5, %rd2;
	cvta.to.global.u64 	%rd6, %rd3;
	mul.wide.s32 	%rd7, %r1, 4;
	add.s64 	%rd8, %rd4, %rd7;
	ld.global.f32 	%f1, [%rd8];
	add.s64 	%rd9, %rd5, %rd7;
	ld.global.f32 	%f2, [%rd9];
	add.f32 	%f3, %f1, %f2;
	add.s64 	%rd10, %rd6, %rd7;
	st.global.f32 	[%rd10], %f3;
$L__BB0_2:
	ret;

}


// ===== COMPILED SASS (sm_100) =====

	.target	sm_100

	.elftype	@"ET_EXEC"


//--------------------- .note.nv.tkinfo           --------------------------
	.section	.note.nv.tkinfo,"",@"SHT_NOTE"
	.sectionflags	@"SHF_NOTE_NV_TKINFO"
	.tkinfo
        /*0018*/ 	.word	0x00000002
        /*0030*/ 	.string	""
        /*0030*/ 	.string	"ptxas"
        /*0030*/ 	.string	"Cuda compilation tools, release 13.0, V13.0.88"
        /*0030*/ 	.string	"Build cuda_13.0.r13.0/compiler.36424714_0"
        /*0030*/ 	.string	"-arch sm_100 -m 64 "



//--------------------- .note.nv.cuinfo           --------------------------
	.section	.note.nv.cuinfo,"",@"SHT_NOTE"
	.sectionflags	@"SHF_NOTE_NV_CUINFO"
        /*0018*/ 	.short	0x0002
        /*001a*/ 	.short	0x0064
        /*001c*/ 	.short	0x0082
	.zero		2


//--------------------- .nv.info                  --------------------------
	.section	.nv.info,"",@"SHT_CUDA_INFO"
	.align	4


	//----- nvinfo : EIATTR_REGCOUNT
	.align		4
        /*0000*/ 	.byte	0x04, 0x2f
        /*0002*/ 	.short	(.L_1 - .L_0)
	.align		4
.L_0:
        /*0004*/ 	.word	index@(_Z11vec_gpu_addPKfS0_Pfi)
        /*0008*/ 	.word	0x0000000c


	//----- nvinfo : EIATTR_FRAME_SIZE
	.align		4
.L_1:
        /*000c*/ 	.byte	0x04, 0x11
        /*000e*/ 	.short	(.L_3 - .L_2)
	.align		4
.L_2:
        /*0010*/ 	.word	index@(_Z11vec_gpu_addPKfS0_Pfi)
        /*0014*/ 	.word	0x00000000


	//----- nvinfo : EIATTR_MIN_STACK_SIZE
	.align		4
.L_3:
        /*0018*/ 	.byte	0x04, 0x12
        /*001a*/ 	.short	(.L_5 - .L_4)
	.align		4
.L_4:
        /*001c*/ 	.word	index@(_Z11vec_gpu_addPKfS0_Pfi)
        /*0020*/ 	.word	0x00000000
.L_5:


//--------------------- .nv.compat                --------------------------
	.section	.nv.compat,"",@"SHT_CUDA_COMPAT_INFO"
	.align	4
        /*0000*/ 	.byte	0x02, 0x09, 0x00, 0x00, 0x02, 0x02, 0x01, 0x00, 0x02, 0x05, 0x05, 0x00, 0x03, 0x07, 0x01, 0x01
        /*0010*/ 	.byte	0x02, 0x03, 0x00, 0x00, 0x02, 0x06, 0x01, 0x00, 0x04, 0x0b, 0x08, 0x00, 0x09, 0x00, 0x00, 0x00
        /*0020*/ 	.byte	0x00, 0x00, 0x00, 0x00


//--------------------- .nv.info._Z11vec_gpu_addPKfS0_Pfi --------------------------
	.section	.nv.info._Z11vec_gpu_addPKfS0_Pfi,"",@"SHT_CUDA_INFO"
	.sectionflags	@""
	.align	4


	//----- nvinfo : EIATTR_CUDA_API_VERSION
	.align		4
        /*0000*/ 	.byte	0x04, 0x37
        /*0002*/ 	.short	(.L_7 - .L_6)
.L_6:
        /*0004*/ 	.word	0x00000082


	//----- nvinfo : EIATTR_KPARAM_INFO
	.align		4
.L_7:
        /*0008*/ 	.byte	0x04, 0x17
        /*000a*/ 	.short	(.L_9 - .L_8)
.L_8:
        /*000c*/ 	.word	0x00000000
        /*0010*/ 	.short	0x0003
        /*0012*/ 	.short	0x0018
        /*0014*/ 	.byte	0x00, 0xf0, 0x11, 0x00


	//----- nvinfo : EIATTR_KPARAM_INFO
	.align		4
.L_9:
        /*0018*/ 	.byte	0x04, 0x17
        /*001a*/ 	.short	(.L_11 - .L_10)
.L_10:
        /*001c*/ 	.word	0x00000000
        /*0020*/ 	.short	0x0002
        /*0022*/ 	.short	0x0010
        /*0024*/ 	.byte	0x00, 0xf5, 0x21, 0x00


	//----- nvinfo : EIATTR_KPARAM_INFO
	.align		4
.L_11:
        /*0028*/ 	.byte	0x04, 0x17
        /*002a*/ 	.short	(.L_13 - .L_12)
.L_12:
        /*002c*/ 	.word	0x00000000
        /*0030*/ 	.short	0x0001
        /*0032*/ 	.short	0x0008
        /*0034*/ 	.byte	0x00, 0xf5, 0x21, 0x00


	//----- nvinfo : EIATTR_KPARAM_INFO
	.align		4
.L_13:
        /*0038*/ 	.byte	0x04, 0x17
        /*003a*/ 	.short	(.L_15 - .L_14)
.L_14:
        /*003c*/ 	.word	0x00000000
        /*0040*/ 	.short	0x0000
        /*0042*/ 	.short	0x0000
        /*0044*/ 	.byte	0x00, 0xf5, 0x21, 0x00


	//----- nvinfo : EIATTR_SPARSE_MMA_MASK
	.align		4
.L_15:
        /*0048*/ 	.byte	0x03, 0x50
        /*004a*/ 	.short	0x0000


	//----- nvinfo : EIATTR_MAXREG_COUNT
	.align		4
        /*004c*/ 	.byte	0x03, 0x1b
        /*004e*/ 	.short	0x00ff


	//----- nvinfo : EIATTR_MERCURY_ISA_VERSION
	.align		4
        /*0050*/ 	.byte	0x03, 0x5f
        /*0052*/ 	.short	0x0101


	//----- nvinfo : EIATTR_VRC_CTA_INIT_COUNT
	.align		4
        /*0054*/ 	.byte	0x02, 0x4a
	.zero		1
	.zero		1


	//----- nvinfo : EIATTR_EXIT_INSTR_OFFSETS
	.align		4
        /*0058*/ 	.byte	0x04, 0x1c
        /*005a*/ 	.short	(.L_17 - .L_16)


	//   ....[0]....
.L_16:
        /*005c*/ 	.word	0x00000070


	//   ....[1]....
        /*0060*/ 	.word	0x00000130


	//----- nvinfo : EIATTR_CBANK_PARAM_SIZE
	.align		4
.L_17:
        /*0064*/ 	.byte	0x03, 0x19
        /*0066*/ 	.short	0x001c


	//----- nvinfo : EIATTR_PARAM_CBANK
	.align		4
        /*0068*/ 	.byte	0x04, 0x0a
        /*006a*/ 	.short	(.L_19 - .L_18)
	.align		4
.L_18:
        /*006c*/ 	.word	index@(.nv.constant0._Z11vec_gpu_addPKfS0_Pfi)
        /*0070*/ 	.short	0x0380
        /*0072*/ 	.short	0x001c


	//----- nvinfo : EIATTR_SW_WAR
	.align		4
.L_19:
        /*0074*/ 	.byte	0x04, 0x36
        /*0076*/ 	.short	(.L_21 - .L_20)
.L_20:
        /*0078*/ 	.word	0x00000008
.L_21:


//--------------------- .nv.callgraph             --------------------------
	.section	.nv.callgraph,"",@"SHT_CUDA_CALLGRAPH"
	.align	4
	.sectionentsize	8
	.align		4
        /*0000*/ 	.word	0x00000000
	.align		4
        /*0004*/ 	.word	0xffffffff
	.align		4
        /*0008*/ 	.word	0x00000000
	.align		4
        /*000c*/ 	.word	0xfffffffe
	.align		4
        /*0010*/ 	.word	0x00000000
	.align		4
        /*0014*/ 	.word	0xfffffffd
	.align		4
        /*0018*/ 	.word	0x00000000
	.align		4
        /*001c*/ 	.word	0xfffffffc


//--------------------- .text._Z11vec_gpu_addPKfS0_Pfi --------------------------
	.section	.text._Z11vec_gpu_addPKfS0_Pfi,"ax",@progbits
	.align	128
        .global         _Z11vec_gpu_addPKfS0_Pfi
        .type           _Z11vec_gpu_addPKfS0_Pfi,@function
        .size           _Z11vec_gpu_addPKfS0_Pfi,(.L_x_1 - _Z11vec_gpu_addPKfS0_Pfi)
        .other          _Z11vec_gpu_addPKfS0_Pfi,@"STO_CUDA_ENTRY STV_DEFAULT"
_Z11vec_gpu_addPKfS0_Pfi:
.text._Z11vec_gpu_addPKfS0_Pfi:
[----:B------:R-:W-:Y:S01]  /*0000*/  LDC R1, c[0x0][0x37c] ;  /* 0x0000df00ff017b82 */ /* 0x000fe20000000800 */
[----:B------:R-:W0:Y:S01]  /*0010*/  S2R R9, SR_TID.X ;  /* 0x0000000000097919 */ /* 0x000e220000002100 */
[----:B------:R-:W0:Y:S01]  /*0020*/  LDCU UR4, c[0x0][0x360] ;  /* 0x00006c00ff0477ac */ /* 0x000e220008000800 */
[----:B------:R-:W0:Y:S01]  /*0030*/  S2R R0, SR_CTAID.X ;  /* 0x0000000000007919 */ /* 0x000e220000002500 */
[----:B------:R-:W1:Y:S01]  /*0040*/  LDCU UR5, c[0x0][0x398] ;  /* 0x00007300ff0577ac */ /* 0x000e620008000800 */
[----:B0-----:R-:W-:-:S05]  /*0050*/  IMAD R9, R0, UR4, R9 ;  /* 0x0000000400097c24 */ /* 0x001fca000f8e0209 */
[----:B-1----:R-:W-:-:S13]  /*0060*/  ISETP.GE.AND P0, PT, R9, UR5, PT ;  /* 0x0000000509007c0c */ /* 0x002fda000bf06270 */
[----:B------:R-:W-:Y:S05]  /*0070*/  @P0 EXIT ;  /* 0x000000000000094d */ /* 0x000fea0003800000 */
[----:B------:R-:W0:Y:S01]  /*0080*/  LDC.64 R2, c[0x0][0x380] ;  /* 0x0000e000ff027b82 */ /* 0x000e220000000a00 */
[----:B------:R-:W1:Y:S07]  /*0090*/  LDCU.64 UR4, c[0x0][0x358] ;  /* 0x00006b00ff0477ac */ /* 0x000e6e0008000a00 */
[----:B------:R-:W2:Y:S08]  /*00a0*/  LDC.64 R4, c[0x0][0x388] ;  /* 0x0000e200ff047b82 */ /* 0x000eb00000000a00 */
[----:B------:R-:W3:Y:S01]  /*00b0*/  LDC.64 R6, c[0x0][0x390] ;  /* 0x0000e400ff067b82 */ /* 0x000ee20000000a00 */
[----:B0-----:R-:W-:-:S06]  /*00c0*/  IMAD.WIDE R2, R9, 0x4, R2 ;  /* 0x0000000409027825 */ /* 0x001fcc00078e0202 */
[----:B-1----:R-:W4:Y:S01]  /*00d0*/  LDG.E R2, desc[UR4][R2.64] ;  /* 0x0000000402027981 */ /* 0x002f22000c1e1900 */
[----:B--2---:R-:W-:-:S06]  /*00e0*/  IMAD.WIDE R4, R9, 0x4, R4 ;  /* 0x0000000409047825 */ /* 0x004fcc00078e0204 */
[----:B------:R-:W4:Y:S01]  /*00f0*/  LDG.E R5, desc[UR4][R4.64] ;  /* 0x0000000404057981 */ /* 0x000f22000c1e1900 */
[----:B---3--:R-:W-:-:S04]  /*0100*/  IMAD.WIDE R6, R9, 0x4, R6 ;  /* 0x0000000409067825 */ /* 0x008fc800078e0206 */
[----:B----4-:R-:W-:-:S05]  /*0110*/  FADD R9, R2, R5 ;  /* 0x0000000502097221 */ /* 0x010fca0000000000 */
[----:B------:R-:W-:Y:S01]  /*0120*/  STG.E desc[UR4][R6.64], R9 ;  /* 0x0000000906007986 */ /* 0x000fe2000c101904 */
[----:B------:R-:W-:Y:S05]  /*0130*/  EXIT ;  /* 0x000000000000794d */ /* 0x000fea0003800000 */
.L_x_0:
[----:B------:R-:W-:-:S00]  /*0140*/  BRA `(.L_x_0) ;  /* 0xfffffffc00fc7947 */ /* 0x000fc0000383ffff */
[----:B------:R-:W-:-:S00]  /*0150*/  NOP ;  /* 0x0000000000007918 */ /* 0x000fc00000000000 */
        /* <DEDUP_REMOVED lines=10> */
.L_x_1:


//--------------------- .nv.shared.reserved.0     --------------------------
	.section	.nv.shared.reserved.0,"aw",@nobits
	.weak		__nv_reservedSMEM_offset_0_alias
	.size		__nv_reservedSMEM_offset_0_alias, 0, 64
	.other		__nv_reservedSMEM_offset_0_alias,@"STO_CUDA_RESERVED_SHARED STV_DEFAULT"
__nv_reservedSMEM_offset_0_alias:
	.zero		0
	.zero		64


//--------------------- .nv.constant0._Z11vec_gpu_addPKfS0_Pfi --------------------------
	.section	.nv.constant0._Z11vec_gpu_addPKfS0_Pfi,"a",@progbits
	.sectionflags	@""
	.align	4
.nv.constant0._Z11vec_gpu_addPKfS0_Pfi:
	.zero		924


//--------------------- SYMBOLS --------------------------

	.type		.nv.reservedSmem.offset0,@object
	.size		.nv.reservedSmem.offset0,0x4
